//
// Generated by NVIDIA NVVM Compiler
//
// Compiler Build ID: CL-36424714
// Cuda compilation tools, release 13.0, V13.0.88
// Based on NVVM 20.0.0
//

.version 9.0
.target sm_100
.address_size 64

	// .globl	_Z7matmultPfS_S_ii

.visible .entry _Z7matmultPfS_S_ii(
	.param .u64 .ptr .align 1 _Z7matmultPfS_S_ii_param_0,
	.param .u64 .ptr .align 1 _Z7matmultPfS_S_ii_param_1,
	.param .u64 .ptr .align 1 _Z7matmultPfS_S_ii_param_2,
	.param .u32 _Z7matmultPfS_S_ii_param_3,
	.param .u32 _Z7matmultPfS_S_ii_param_4
)
{
	.reg .pred 	%p<11>;
	.reg .b32 	%r<43>;
	.reg .b32 	%f<68>;
	.reg .b64 	%rd<40>;

	ld.param.u64 	%rd5, [_Z7matmultPfS_S_ii_param_0];
	ld.param.u64 	%rd6, [_Z7matmultPfS_S_ii_param_1];
	ld.param.u64 	%rd4, [_Z7matmultPfS_S_ii_param_2];
	ld.param.u32 	%r21, [_Z7matmultPfS_S_ii_param_3];
	ld.param.u32 	%r22, [_Z7matmultPfS_S_ii_param_4];
	cvta.to.global.u64 	%rd1, %rd6;
	cvta.to.global.u64 	%rd2, %rd5;
	mov.u32 	%r23, %ctaid.x;
	mov.u32 	%r24, %ntid.x;
	mov.u32 	%r25, %tid.x;
	mad.lo.s32 	%r1, %r23, %r24, %r25;
	mul.lo.s32 	%r26, %r22, %r21;
	setp.ge.s32 	%p1, %r1, %r26;
	@%p1 bra 	$L__BB0_14;
	div.s32 	%r2, %r1, %r22;
	mul.lo.s32 	%r27, %r2, %r22;
	sub.s32 	%r3, %r1, %r27;
	setp.lt.s32 	%p2, %r21, 1;
	mov.f32 	%f67, 0f00000000;
	@%p2 bra 	$L__BB0_13;
	mul.lo.s32 	%r4, %r2, %r21;
	and.b32  	%r5, %r21, 7;
	setp.lt.u32 	%p3, %r21, 8;
	mov.f32 	%f67, 0f00000000;
	mov.b32 	%r41, 0;
	@%p3 bra 	$L__BB0_5;
	and.b32  	%r41, %r21, 2147483640;
	neg.s32 	%r39, %r41;
	shl.b32 	%r8, %r22, 3;
	add.s64 	%rd3, %rd2, 16;
	mov.f32 	%f67, 0f00000000;
	mul.wide.s32 	%rd11, %r22, 4;
	mov.u32 	%r37, %r4;
	mov.u32 	%r38, %r3;
$L__BB0_4:
	.pragma "nounroll";
	mul.wide.s32 	%rd7, %r37, 4;
	add.s64 	%rd8, %rd3, %rd7;
	ld.global.f32 	%f17, [%rd8+-16];
	mul.wide.s32 	%rd9, %r38, 4;
	add.s64 	%rd10, %rd1, %rd9;
	ld.global.f32 	%f18, [%rd10];
	fma.rn.f32 	%f19, %f17, %f18, %f67;
	ld.global.f32 	%f20, [%rd8+-12];
	add.s64 	%rd12, %rd10, %rd11;
	ld.global.f32 	%f21, [%rd12];
	fma.rn.f32 	%f22, %f20, %f21, %f19;
	ld.global.f32 	%f23, [%rd8+-8];
	add.s64 	%rd13, %rd12, %rd11;
	ld.global.f32 	%f24, [%rd13];
	fma.rn.f32 	%f25, %f23, %f24, %f22;
	ld.global.f32 	%f26, [%rd8+-4];
	add.s64 	%rd14, %rd13, %rd11;
	ld.global.f32 	%f27, [%rd14];
	fma.rn.f32 	%f28, %f26, %f27, %f25;
	ld.global.f32 	%f29, [%rd8];
	add.s64 	%rd15, %rd14, %rd11;
	ld.global.f32 	%f30, [%rd15];
	fma.rn.f32 	%f31, %f29, %f30, %f28;
	ld.global.f32 	%f32, [%rd8+4];
	add.s64 	%rd16, %rd15, %rd11;
	ld.global.f32 	%f33, [%rd16];
	fma.rn.f32 	%f34, %f32, %f33, %f31;
	ld.global.f32 	%f35, [%rd8+8];
	add.s64 	%rd17, %rd16, %rd11;
	ld.global.f32 	%f36, [%rd17];
	fma.rn.f32 	%f37, %f35, %f36, %f34;
	ld.global.f32 	%f38, [%rd8+12];
	add.s64 	%rd18, %rd17, %rd11;
	ld.global.f32 	%f39, [%rd18];
	fma.rn.f32 	%f67, %f38, %f39, %f37;
	add.s32 	%r39, %r39, 8;
	add.s32 	%r38, %r38, %r8;
	add.s32 	%r37, %r37, 8;
	setp.ne.s32 	%p4, %r39, 0;
	@%p4 bra 	$L__BB0_4;
$L__BB0_5:
	setp.eq.s32 	%p5, %r5, 0;
	@%p5 bra 	$L__BB0_13;
	and.b32  	%r16, %r21, 3;
	setp.lt.u32 	%p6, %r5, 4;
	@%p6 bra 	$L__BB0_8;
	add.s32 	%r29, %r41, %r4;
	mul.wide.s32 	%rd19, %r29, 4;
	add.s64 	%rd20, %rd2, %rd19;
	ld.global.f32 	%f41, [%rd20];
	mad.lo.s32 	%r30, %r41, %r22, %r3;
	mul.wide.s32 	%rd21, %r30, 4;
	add.s64 	%rd22, %rd1, %rd21;
	ld.global.f32 	%f42, [%rd22];
	fma.rn.f32 	%f43, %f41, %f42, %f67;
	ld.global.f32 	%f44, [%rd20+4];
	mul.wide.s32 	%rd23, %r22, 4;
	add.s64 	%rd24, %rd22, %rd23;
	ld.global.f32 	%f45, [%rd24];
	fma.rn.f32 	%f46, %f44, %f45, %f43;
	ld.global.f32 	%f47, [%rd20+8];
	add.s64 	%rd25, %rd24, %rd23;
	ld.global.f32 	%f48, [%rd25];
	fma.rn.f32 	%f49, %f47, %f48, %f46;
	ld.global.f32 	%f50, [%rd20+12];
	add.s64 	%rd26, %rd25, %rd23;
	ld.global.f32 	%f51, [%rd26];
	fma.rn.f32 	%f67, %f50, %f51, %f49;
	add.s32 	%r41, %r41, 4;
$L__BB0_8:
	setp.eq.s32 	%p7, %r16, 0;
	@%p7 bra 	$L__BB0_13;
	setp.eq.s32 	%p8, %r16, 1;
	@%p8 bra 	$L__BB0_11;
	add.s32 	%r31, %r41, %r4;
	mul.wide.s32 	%rd27, %r31, 4;
	add.s64 	%rd28, %rd2, %rd27;
	ld.global.f32 	%f53, [%rd28];
	mad.lo.s32 	%r32, %r41, %r22, %r3;
	mul.wide.s32 	%rd29, %r32, 4;
	add.s64 	%rd30, %rd1, %rd29;
	ld.global.f32 	%f54, [%rd30];
	fma.rn.f32 	%f55, %f53, %f54, %f67;
	ld.global.f32 	%f56, [%rd28+4];
	mul.wide.s32 	%rd31, %r22, 4;
	add.s64 	%rd32, %rd30, %rd31;
	ld.global.f32 	%f57, [%rd32];
	fma.rn.f32 	%f67, %f56, %f57, %f55;
	add.s32 	%r41, %r41, 2;
$L__BB0_11:
	and.b32  	%r33, %r21, 1;
	setp.eq.b32 	%p9, %r33, 1;
	not.pred 	%p10, %p9;
	@%p10 bra 	$L__BB0_13;
	add.s32 	%r34, %r41, %r4;
	mul.wide.s32 	%rd33, %r34, 4;
	add.s64 	%rd34, %rd2, %rd33;
	ld.global.f32 	%f58, [%rd34];
	mad.lo.s32 	%r35, %r41, %r22, %r3;
	mul.wide.s32 	%rd35, %r35, 4;
	add.s64 	%rd36, %rd1, %rd35;
	ld.global.f32 	%f59, [%rd36];
	fma.rn.f32 	%f67, %f58, %f59, %f67;
$L__BB0_13:
	mad.lo.s32 	%r36, %r2, %r22, %r3;
	cvta.to.global.u64 	%rd37, %rd4;
	mul.wide.s32 	%rd38, %r36, 4;
	add.s64 	%rd39, %rd37, %rd38;
	st.global.f32 	[%rd39], %f67;
$L__BB0_14:
	ret;

}


// ===== COMPILED SASS (sm_100) =====

	.target	sm_100

	.elftype	@"ET_EXEC"


//--------------------- .note.nv.tkinfo           --------------------------
	.section	.note.nv.tkinfo,"",@"SHT_NOTE"
	.sectionflags	@"SHF_NOTE_NV_TKINFO"
	.tkinfo
        /*0018*/ 	.word	0x00000002
        /*0030*/ 	.string	""
        /*0030*/ 	.string	"ptxas"
        /*0030*/ 	.string	"Cuda compilation tools, release 13.0, V13.0.88"
        /*0030*/ 	.string	"Build cuda_13.0.r13.0/compiler.36424714_0"
        /*0030*/ 	.string	"-arch sm_100 -m 64 "



//--------------------- .note.nv.cuinfo           --------------------------
	.section	.note.nv.cuinfo,"",@"SHT_NOTE"
	.sectionflags	@"SHF_NOTE_NV_CUINFO"
        /*0018*/ 	.short	0x0002
        /*001a*/ 	.short	0x0064
        /*001c*/ 	.short	0x0082
	.zero		2


//--------------------- .nv.info                  --------------------------
	.section	.nv.info,"",@"SHT_CUDA_INFO"
	.align	4


	//----- nvinfo : EIATTR_REGCOUNT
	.align		4
        /*0000*/ 	.byte	0x04, 0x2f
        /*0002*/ 	.short	(.L_1 - .L_0)
	.align		4
.L_0:
        /*0004*/ 	.word	index@(_Z7matmultPfS_S_ii)
        /*0008*/ 	.word	0x00000020


	//----- nvinfo : EIATTR_FRAME_SIZE
	.align		4
.L_1:
        /*000c*/ 	.byte	0x04, 0x11
        /*000e*/ 	.short	(.L_3 - .L_2)
	.align		4
.L_2:
        /*0010*/ 	.word	index@(_Z7matmultPfS_S_ii)
        /*0014*/ 	.word	0x00000000


	//----- nvinfo : EIATTR_MIN_STACK_SIZE
	.align		4
.L_3:
        /*0018*/ 	.byte	0x04, 0x12
        /*001a*/ 	.short	(.L_5 - .L_4)
	.align		4
.L_4:
        /*001c*/ 	.word	index@(_Z7matmultPfS_S_ii)
        /*0020*/ 	.word	0x00000000
.L_5:


//--------------------- .nv.compat                --------------------------
	.section	.nv.compat,"",@"SHT_CUDA_COMPAT_INFO"
	.align	4
        /*0000*/ 	.byte	0x02, 0x09, 0x00, 0x00, 0x02, 0x02, 0x01, 0x00, 0x02, 0x05, 0x05, 0x00, 0x03, 0x07, 0x01, 0x01
        /*0010*/ 	.byte	0x02, 0x03, 0x00, 0x00, 0x02, 0x06, 0x01, 0x00, 0x04, 0x0b, 0x08, 0x00, 0x09, 0x00, 0x00, 0x00
        /*0020*/ 	.byte	0x00, 0x00, 0x00, 0x00


//--------------------- .nv.info._Z7matmultPfS_S_ii --------------------------
	.section	.nv.info._Z7matmultPfS_S_ii,"",@"SHT_CUDA_INFO"
	.sectionflags	@""
	.align	4


	//----- nvinfo : EIATTR_CUDA_API_VERSION
	.align		4
        /*0000*/ 	.byte	0x04, 0x37
        /*0002*/ 	.short	(.L_7 - .L_6)
.L_6:
        /*0004*/ 	.word	0x00000082


	//----- nvinfo : EIATTR_KPARAM_INFO
	.align		4
.L_7:
        /*0008*/ 	.byte	0x04, 0x17
        /*000a*/ 	.short	(.L_9 - .L_8)
.L_8:
        /*000c*/ 	.word	0x00000000
        /*0010*/ 	.short	0x0004
        /*0012*/ 	.short	0x001c
        /*0014*/ 	.byte	0x00, 0xf0, 0x11, 0x00


	//----- nvinfo : EIATTR_KPARAM_INFO
	.align		4
.L_9:
        /*0018*/ 	.byte	0x04, 0x17
        /*001a*/ 	.short	(.L_11 - .L_10)
.L_10:
        /*001c*/ 	.word	0x00000000
        /*0020*/ 	.short	0x0003
        /*0022*/ 	.short	0x0018
        /*0024*/ 	.byte	0x00, 0xf0, 0x11, 0x00


	//----- nvinfo : EIATTR_KPARAM_INFO
	.align		4
.L_11:
        /*0028*/ 	.byte	0x04, 0x17
        /*002a*/ 	.short	(.L_13 - .L_12)
.L_12:
        /*002c*/ 	.word	0x00000000
        /*0030*/ 	.short	0x0002
        /*0032*/ 	.short	0x0010
        /*0034*/ 	.byte	0x00, 0xf5, 0x21, 0x00


	//----- nvinfo : EIATTR_KPARAM_INFO
	.align		4
.L_13:
        /*0038*/ 	.byte	0x04, 0x17
        /*003a*/ 	.short	(.L_15 - .L_14)
.L_14:
        /*003c*/ 	.word	0x00000000
        /*0040*/ 	.short	0x0001
        /*0042*/ 	.short	0x0008
        /*0044*/ 	.byte	0x00, 0xf5, 0x21, 0x00


	//----- nvinfo : EIATTR_KPARAM_INFO
	.align		4
.L_15:
        /*0048*/ 	.byte	0x04, 0x17
        /*004a*/ 	.short	(.L_17 - .L_16)
.L_16:
        /*004c*/ 	.word	0x00000000
        /*0050*/ 	.short	0x0000
        /*0052*/ 	.short	0x0000
        /*0054*/ 	.byte	0x00, 0xf5, 0x21, 0x00


	//----- nvinfo : EIATTR_SPARSE_MMA_MASK
	.align		4
.L_17:
        /*0058*/ 	.byte	0x03, 0x50
        /*005a*/ 	.short	0x0000


	//----- nvinfo : EIATTR_MAXREG_COUNT
	.align		4
        /*005c*/ 	.byte	0x03, 0x1b
        /*005e*/ 	.short	0x00ff


	//----- nvinfo : EIATTR_MERCURY_ISA_VERSION
	.align		4
        /*0060*/ 	.byte	0x03, 0x5f
        /*0062*/ 	.short	0x0101


	//----- nvinfo : EIATTR_VRC_CTA_INIT_COUNT
	.align		4
        /*0064*/ 	.byte	0x02, 0x4a
	.zero		1
	.zero		1


	//----- nvinfo : EIATTR_EXIT_INSTR_OFFSETS
	.align		4
        /*0068*/ 	.byte	0x04, 0x1c
        /*006a*/ 	.short	(.L_19 - .L_18)


	//   ....[0]....
.L_18:
        /*006c*/ 	.word	0x00000080


	//   ....[1]....
        /*0070*/ 	.word	0x00000990


	//----- nvinfo : EIATTR_CBANK_PARAM_SIZE
	.align		4
.L_19:
        /*0074*/ 	.byte	0x03, 0x19
        /*0076*/ 	.short	0x0020


	//----- nvinfo : EIATTR_PARAM_CBANK
	.align		4
        /*0078*/ 	.byte	0x04, 0x0a
        /*007a*/ 	.short	(.L_21 - .L_20)
	.align		4
.L_20:
        /*007c*/ 	.word	index@(.nv.constant0._Z7matmultPfS_S_ii)
        /*0080*/ 	.short	0x0380
        /*0082*/ 	.short	0x0020


	//----- nvinfo : EIATTR_SW_WAR
	.align		4
.L_21:
        /*0084*/ 	.byte	0x04, 0x36
        /*0086*/ 	.short	(.L_23 - .L_22)
.L_22:
        /*0088*/ 	.word	0x00000008
.L_23:


//--------------------- .nv.callgraph             --------------------------
	.section	.nv.callgraph,"",@"SHT_CUDA_CALLGRAPH"
	.align	4
	.sectionentsize	8
	.align		4
        /*0000*/ 	.word	0x00000000
	.align		4
        /*0004*/ 	.word	0xffffffff
	.align		4
        /*0008*/ 	.word	0x00000000
	.align		4
        /*000c*/ 	.word	0xfffffffe
	.align		4
        /*0010*/ 	.word	0x00000000
	.align		4
        /*0014*/ 	.word	0xfffffffd
	.align		4
        /*0018*/ 	.word	0x00000000
	.align		4
        /*001c*/ 	.word	0xfffffffc


//--------------------- .text._Z7matmultPfS_S_ii  --------------------------
	.section	.text._Z7matmultPfS_S_ii,"ax",@progbits
	.align	128
        .global         _Z7matmultPfS_S_ii
        .type           _Z7matmultPfS_S_ii,@function
        .size           _Z7matmultPfS_S_ii,(.L_x_5 - _Z7matmultPfS_S_ii)
        .other          _Z7matmultPfS_S_ii,@"STO_CUDA_ENTRY STV_DEFAULT"
_Z7matmultPfS_S_ii:
.text._Z7matmultPfS_S_ii:
[----:B------:R-:W-:Y:S01]  /*0000*/  LDC R1, c[0x0][0x37c] ;  /* 0x0000df00ff017b82 */ /* 0x000fe20000000800 */
[----:B------:R-:W0:Y:S07]  /*0010*/  S2R R5, SR_TID.X ;  /* 0x0000000000057919 */ /* 0x000e2e0000002100 */
[----:B------:R-:W0:Y:S08]  /*0020*/  S2UR UR4, SR_CTAID.X ;  /* 0x00000000000479c3 */ /* 0x000e300000002500 */
[----:B------:R-:W0:Y:S08]  /*0030*/  LDC R0, c[0x0][0x360] ;  /* 0x0000d800ff007b82 */ /* 0x000e300000000800 */
[----:B------:R-:W1:Y:S01]  /*0040*/  LDC.64 R2, c[0x0][0x398] ;  /* 0x0000e600ff027b82 */ /* 0x000e620000000a00 */
[----:B0-----:R-:W-:-:S02]  /*0050*/  IMAD R0, R0, UR4, R5 ;  /* 0x0000000400007c24 */ /* 0x001fc4000f8e0205 */
[----:B-1----:R-:W-:-:S05]  /*0060*/  IMAD R5, R3, R2, RZ ;  /* 0x0000000203057224 */ /* 0x002fca00078e02ff */
[----:B------:R-:W-:-:S13]  /*0070*/  ISETP.GE.AND P0, PT, R0, R5, PT ;  /* 0x000000050000720c */ /* 0x000fda0003f06270 */
[----:B------:R-:W-:Y:S05]  /*0080*/  @P0 EXIT ;  /* 0x000000000000094d */ /* 0x000fea0003800000 */
[----:B------:R-:W-:Y:S01]  /*0090*/  IABS R8, R3 ;  /* 0x0000000300087213 */ /* 0x000fe20000000000 */
[----:B------:R-:W0:Y:S01]  /*00a0*/  LDCU.64 UR6, c[0x0][0x358] ;  /* 0x00006b00ff0677ac */ /* 0x000e220008000a00 */
[----:B------:R-:W-:Y:S01]  /*00b0*/  IABS R9, R0 ;  /* 0x0000000000097213 */ /* 0x000fe20000000000 */
[----:B------:R-:W-:Y:S01]  /*00c0*/  HFMA2 R27, -RZ, RZ, 0, 0 ;  /* 0x00000000ff1b7431 */ /* 0x000fe200000001ff */
[----:B------:R-:W1:Y:S08]  /*00d0*/  I2F.RP R6, R8 ;  /* 0x0000000800067306 */ /* 0x000e700000209400 */
[----:B-1----:R-:W1:Y:S02]  /*00e0*/  MUFU.RCP R6, R6 ;  /* 0x0000000600067308 */ /* 0x002e640000001000 */
[----:B-1----:R-:W-:-:S06]  /*00f0*/  IADD3 R4, PT, PT, R6, 0xffffffe, RZ ;  /* 0x0ffffffe06047810 */ /* 0x002fcc0007ffe0ff */
[----:B------:R1:W2:Y:S02]  /*0100*/  F2I.FTZ.U32.TRUNC.NTZ R5, R4 ;  /* 0x0000000400057305 */ /* 0x0002a4000021f000 */
[----:B-1----:R-:W-:Y:S01]  /*0110*/  HFMA2 R4, -RZ, RZ, 0, 0 ;  /* 0x00000000ff047431 */ /* 0x002fe200000001ff */
[----:B--2---:R-:W-:-:S05]  /*0120*/  IADD3 R7, PT, PT, RZ, -R5, RZ ;  /* 0x80000005ff077210 */ /* 0x004fca0007ffe0ff */
[----:B------:R-:W-:-:S04]  /*0130*/  IMAD R7, R7, R8, RZ ;  /* 0x0000000807077224 */ /* 0x000fc800078e02ff */
[----:B------:R-:W-:Y:S01]  /*0140*/  IMAD.HI.U32 R5, R5, R7, R4 ;  /* 0x0000000705057227 */ /* 0x000fe200078e0004 */
[----:B------:R-:W-:Y:S02]  /*0150*/  MOV R7, R9 ;  /* 0x0000000900077202 */ /* 0x000fe40000000f00 */
[----:B------:R-:W-:-:S03]  /*0160*/  LOP3.LUT R4, R0, R3, RZ, 0x3c, !PT ;  /* 0x0000000300047212 */ /* 0x000fc600078e3cff */
[----:B------:R-:W-:Y:S01]  /*0170*/  IMAD.HI.U32 R17, R5, R7, RZ ;  /* 0x0000000705117227 */ /* 0x000fe200078e00ff */
[----:B------:R-:W-:-:S04]  /*0180*/  ISETP.GE.AND P1, PT, R4, RZ, PT ;  /* 0x000000ff0400720c */ /* 0x000fc80003f26270 */
[----:B------:R-:W-:-:S05]  /*0190*/  IADD3 R5, PT, PT, -R17, RZ, RZ ;  /* 0x000000ff11057210 */ /* 0x000fca0007ffe1ff */
[----:B------:R-:W-:-:S05]  /*01a0*/  IMAD R5, R8, R5, R7 ;  /* 0x0000000508057224 */ /* 0x000fca00078e0207 */
[----:B------:R-:W-:-:S13]  /*01b0*/  ISETP.GT.U32.AND P2, PT, R8, R5, PT ;  /* 0x000000050800720c */ /* 0x000fda0003f44070 */
[-C--:B------:R-:W-:Y:S02]  /*01c0*/  @!P2 IADD3 R5, PT, PT, R5, -R8.reuse, RZ ;  /* 0x800000080505a210 */ /* 0x080fe40007ffe0ff */
[----:B------:R-:W-:Y:S02]  /*01d0*/  @!P2 IADD3 R17, PT, PT, R17, 0x1, RZ ;  /* 0x000000011111a810 */ /* 0x000fe40007ffe0ff */
[----:B------:R-:W-:Y:S02]  /*01e0*/  ISETP.GE.U32.AND P0, PT, R5, R8, PT ;  /* 0x000000080500720c */ /* 0x000fe40003f06070 */
[----:B------:R-:W-:-:S11]  /*01f0*/  ISETP.NE.AND P2, PT, R3, RZ, PT ;  /* 0x000000ff0300720c */ /* 0x000fd60003f45270 */
[----:B------:R-:W-:Y:S02]  /*0200*/  @P0 IADD3 R17, PT, PT, R17, 0x1, RZ ;  /* 0x0000000111110810 */ /* 0x000fe40007ffe0ff */
[----:B------:R-:W-:Y:S02]  /*0210*/  ISETP.GE.AND P0, PT, R2, 0x1, PT ;  /* 0x000000010200780c */ /* 0x000fe40003f06270 */
[----:B------:R-:W-:Y:S02]  /*0220*/  @!P1 IADD3 R17, PT, PT, -R17, RZ, RZ ;  /* 0x000000ff11119210 */ /* 0x000fe40007ffe1ff */
[----:B------:R-:W-:-:S04]  /*0230*/  @!P2 LOP3.LUT R17, RZ, R3, RZ, 0x33, !PT ;  /* 0x00000003ff11a212 */ /* 0x000fc800078e33ff */
[----:B------:R-:W-:-:S05]  /*0240*/  IADD3 R4, PT, PT, -R17, RZ, RZ ;  /* 0x000000ff11047210 */ /* 0x000fca0007ffe1ff */
[----:B------:R-:W-:Y:S01]  /*0250*/  IMAD R0, R3, R4, R0 ;  /* 0x0000000403007224 */ /* 0x000fe200078e0200 */
[----:B0-----:R-:W-:Y:S06]  /*0260*/  @!P0 BRA `(.L_x_0) ;  /* 0x0000000400b88947 */ /* 0x001fec0003800000 */
[C---:B------:R-:W-:Y:S01]  /*0270*/  ISETP.GE.U32.AND P0, PT, R2.reuse, 0x8, PT ;  /* 0x000000080200780c */ /* 0x040fe20003f06070 */
[----:B------:R-:W-:Y:S01]  /*0280*/  IMAD R16, R17, R2, RZ ;  /* 0x0000000211107224 */ /* 0x000fe200078e02ff */
[----:B------:R-:W-:Y:S02]  /*0290*/  LOP3.LUT R26, R2, 0x7, RZ, 0xc0, !PT ;  /* 0x00000007021a7812 */ /* 0x000fe400078ec0ff */
[----:B------:R-:W-:Y:S02]  /*02a0*/  MOV R27, RZ ;  /* 0x000000ff001b7202 */ /* 0x000fe40000000f00 */
[----:B------:R-:W-:Y:S02]  /*02b0*/  ISETP.NE.AND P1, PT, R26, RZ, PT ;  /* 0x000000ff1a00720c */ /* 0x000fe40003f25270 */
[----:B------:R-:W-:-:S05]  /*02c0*/  MOV R19, RZ ;  /* 0x000000ff00137202 */ /* 0x000fca0000000f00 */
[----:B------:R-:W-:Y:S06]  /*02d0*/  @!P0 BRA `(.L_x_1) ;  /* 0x0000000000c48947 */ /* 0x000fec0003800000 */
[----:B------:R-:W0:Y:S01]  /*02e0*/  LDCU.64 UR4, c[0x0][0x380] ;  /* 0x00007000ff0477ac */ /* 0x000e220008000a00 */
[----:B------:R-:W-:Y:S02]  /*02f0*/  LOP3.LUT R19, R2, 0x7ffffff8, RZ, 0xc0, !PT ;  /* 0x7ffffff802137812 */ /* 0x000fe400078ec0ff */
[----:B------:R-:W-:Y:S02]  /*0300*/  MOV R27, RZ ;  /* 0x000000ff001b7202 */ /* 0x000fe40000000f00 */
[----:B------:R-:W-:Y:S02]  /*0310*/  MOV R18, R16 ;  /* 0x0000001000127202 */ /* 0x000fe40000000f00 */
[----:B------:R-:W-:Y:S02]  /*0320*/  MOV R20, R0 ;  /* 0x0000000000147202 */ /* 0x000fe40000000f00 */
[----:B------:R-:W-:Y:S01]  /*0330*/  IADD3 R21, PT, PT, -R19, RZ, RZ ;  /* 0x000000ff13157210 */ /* 0x000fe20007ffe1ff */
[----:B0-----:R-:W-:-:S04]  /*0340*/  UIADD3 UR4, UP0, UPT, UR4, 0x10, URZ ;  /* 0x0000001004047890 */ /* 0x001fc8000ff1e0ff */
[----:B------:R-:W-:-:S12]  /*0350*/  UIADD3.X UR5, UPT, UPT, URZ, UR5, URZ, UP0, !UPT ;  /* 0x00000005ff057290 */ /* 0x000fd800087fe4ff */
.L_x_2:
[----:B------:R-:W0:Y:S01]  /*0360*/  LDC.64 R12, c[0x0][0x388] ;  /* 0x0000e200ff0c7b82 */ /* 0x000e220000000a00 */
[----:B------:R-:W-:Y:S02]  /*0370*/  MOV R4, UR4 ;  /* 0x0000000400047c02 */ /* 0x000fe40008000f00 */
[----:B------:R-:W-:-:S03]  /*0380*/  MOV R5, UR5 ;  /* 0x0000000500057c02 */ /* 0x000fc60008000f00 */
[----:B------:R-:W-:-:S05]  /*0390*/  IMAD.WIDE R4, R18, 0x4, R4 ;  /* 0x0000000412047825 */ /* 0x000fca00078e0204 */
[----:B------:R-:W2:Y:S04]  /*03a0*/  LDG.E R28, desc[UR6][R4.64+-0x10] ;  /* 0xfffff006041c7981 */ /* 0x000ea8000c1e1900 */
[----:B------:R-:W3:Y:S04]  /*03b0*/  LDG.E R22, desc[UR6][R4.64+-0xc] ;  /* 0xfffff40604167981 */ /* 0x000ee8000c1e1900 */
[----:B------:R-:W4:Y:S01]  /*03c0*/  LDG.E R25, desc[UR6][R4.64+-0x8] ;  /* 0xfffff80604197981 */ /* 0x000f22000c1e1900 */
[----:B0-----:R-:W-:-:S05]  /*03d0*/  IMAD.WIDE R12, R20, 0x4, R12 ;  /* 0x00000004140c7825 */ /* 0x001fca00078e020c */
[----:B------:R0:W2:Y:S01]  /*03e0*/  LDG.E R24, desc[UR6][R12.64] ;  /* 0x000000060c187981 */ /* 0x0000a2000c1e1900 */
[----:B------:R-:W-:-:S05]  /*03f0*/  IMAD.WIDE R14, R3, 0x4, R12 ;  /* 0x00000004030e7825 */ /* 0x000fca00078e020c */
[----:B------:R1:W3:Y:S01]  /*0400*/  LDG.E R23, desc[UR6][R14.64] ;  /* 0x000000060e177981 */ /* 0x0002e2000c1e1900 */
[----:B------:R-:W-:-:S04]  /*0410*/  IMAD.WIDE R6, R3, 0x4, R14 ;  /* 0x0000000403067825 */ /* 0x000fc800078e020e */
[C---:B------:R-:W-:Y:S02]  /*0420*/  IMAD.WIDE R8, R3.reuse, 0x4, R6 ;  /* 0x0000000403087825 */ /* 0x040fe400078e0206 */
[----:B------:R-:W4:Y:S02]  /*0430*/  LDG.E R6, desc[UR6][R6.64] ;  /* 0x0000000606067981 */ /* 0x000f24000c1e1900 */
[C---:B------:R-:W-:Y:S02]  /*0440*/  IMAD.WIDE R10, R3.reuse, 0x4, R8 ;  /* 0x00000004030a7825 */ /* 0x040fe400078e0208 */
[----:B------:R5:W4:Y:S02]  /*0450*/  LDG.E R29, desc[UR6][R8.64] ;  /* 0x00000006081d7981 */ /* 0x000b24000c1e1900 */
[C---:B0-----:R-:W-:Y:S02]  /*0460*/  IMAD.WIDE R12, R3.reuse, 0x4, R10 ;  /* 0x00000004030c7825 */ /* 0x041fe400078e020a */
[----:B------:R-:W4:Y:S02]  /*0470*/  LDG.E R7, desc[UR6][R10.64] ;  /* 0x000000060a077981 */ /* 0x000f24000c1e1900 */
[----:B-1----:R-:W-:-:S02]  /*0480*/  IMAD.WIDE R14, R3, 0x4, R12 ;  /* 0x00000004030e7825 */ /* 0x002fc400078e020c */
[----:B------:R-:W4:Y:S02]  /*0490*/  LDG.E R10, desc[UR6][R4.64+-0x4] ;  /* 0xfffffc06040a7981 */ /* 0x000f24000c1e1900 */
[----:B-----5:R-:W-:Y:S02]  /*04a0*/  IMAD.WIDE R8, R3, 0x4, R14 ;  /* 0x0000000403087825 */ /* 0x020fe400078e020e */
[----:B------:R-:W5:Y:S04]  /*04b0*/  LDG.E R11, desc[UR6][R4.64+0x8] ;  /* 0x00000806040b7981 */ /* 0x000f68000c1e1900 */
[----:B------:R-:W5:Y:S01]  /*04c0*/  LDG.E R9, desc[UR6][R8.64] ;  /* 0x0000000608097981 */ /* 0x000f62000c1e1900 */
[----:B--2---:R-:W-:-:S03]  /*04d0*/  FFMA R27, R28, R24, R27 ;  /* 0x000000181c1b7223 */ /* 0x004fc6000000001b */
[----:B------:R-:W2:Y:S04]  /*04e0*/  LDG.E R28, desc[UR6][R4.64] ;  /* 0x00000006041c7981 */ /* 0x000ea8000c1e1900 */
[----:B------:R-:W5:Y:S04]  /*04f0*/  LDG.E R24, desc[UR6][R12.64] ;  /* 0x000000060c187981 */ /* 0x000f68000c1e1900 */
[----:B------:R-:W5:Y:S04]  /*0500*/  LDG.E R13, desc[UR6][R4.64+0x4] ;  /* 0x00000406040d7981 */ /* 0x000f68000c1e1900 */
[----:B------:R-:W5:Y:S04]  /*0510*/  LDG.E R12, desc[UR6][R4.64+0xc] ;  /* 0x00000c06040c7981 */ /* 0x000f68000c1e1900 */
[----:B------:R-:W5:Y:S01]  /*0520*/  LDG.E R4, desc[UR6][R14.64] ;  /* 0x000000060e047981 */ /* 0x000f62000c1e1900 */
[----:B---3--:R-:W-:Y:S01]  /*0530*/  FFMA R22, R22, R23, R27 ;  /* 0x0000001716167223 */ /* 0x008fe2000000001b */
[----:B------:R-:W-:-:S03]  /*0540*/  IADD3 R21, PT, PT, R21, 0x8, RZ ;  /* 0x0000000815157810 */ /* 0x000fc60007ffe0ff */
[----:B----4-:R-:W-:Y:S01]  /*0550*/  FFMA R25, R25, R6, R22 ;  /* 0x0000000619197223 */ /* 0x010fe20000000016 */
[----:B------:R-:W-:-:S03]  /*0560*/  ISETP.NE.AND P0, PT, R21, RZ, PT ;  /* 0x000000ff1500720c */ /* 0x000fc60003f05270 */
[----:B------:R-:W-:Y:S01]  /*0570*/  FFMA R25, R10, R29, R25 ;  /* 0x0000001d0a197223 */ /* 0x000fe20000000019 */
[----:B------:R-:W-:Y:S02]  /*0580*/  LEA R20, R3, R20, 0x3 ;  /* 0x0000001403147211 */ /* 0x000fe400078e18ff */
[----:B------:R-:W-:Y:S01]  /*0590*/  IADD3 R18, PT, PT, R18, 0x8, RZ ;  /* 0x0000000812127810 */ /* 0x000fe20007ffe0ff */
[----:B--2---:R-:W-:-:S04]  /*05a0*/  FFMA R28, R28, R7, R25 ;  /* 0x000000071c1c7223 */ /* 0x004fc80000000019 */
[----:B-----5:R-:W-:-:S04]  /*05b0*/  FFMA R24, R13, R24, R28 ;  /* 0x000000180d187223 */ /* 0x020fc8000000001c */
[----:B------:R-:W-:-:S04]  /*05c0*/  FFMA R11, R11, R4, R24 ;  /* 0x000000040b0b7223 */ /* 0x000fc80000000018 */
[----:B------:R-:W-:Y:S01]  /*05d0*/  FFMA R27, R12, R9, R11 ;  /* 0x000000090c1b7223 */ /* 0x000fe2000000000b */
[----:B------:R-:W-:Y:S06]  /*05e0*/  @P0 BRA `(.L_x_2) ;  /* 0xfffffffc005c0947 */ /* 0x000fec000383ffff */
.L_x_1:
[----:B------:R-:W-:Y:S05]  /*05f0*/  @!P1 BRA `(.L_x_0) ;  /* 0x0000000000d49947 */ /* 0x000fea0003800000 */
[----:B------:R-:W-:Y:S02]  /*0600*/  ISETP.GE.U32.AND P0, PT, R26, 0x4, PT ;  /* 0x000000041a00780c */ /* 0x000fe40003f06070 */
[----:B------:R-:W-:-:S04]  /*0610*/  LOP3.LUT R15, R2, 0x3, RZ, 0xc0, !PT ;  /* 0x00000003020f7812 */ /* 0x000fc800078ec0ff */
[----:B------:R-:W-:-:S07]  /*0620*/  ISETP.NE.AND P1, PT, R15, RZ, PT ;  /* 0x000000ff0f00720c */ /* 0x000fce0003f25270 */
[----:B------:R-:W-:Y:S06]  /*0630*/  @!P0 BRA `(.L_x_3) ;  /* 0x0000000000588947 */ /* 0x000fec0003800000 */
[----:B------:R-:W0:Y:S01]  /*0640*/  LDC.64 R10, c[0x0][0x388] ;  /* 0x0000e200ff0a7b82 */ /* 0x000e220000000a00 */
[----:B------:R-:W-:Y:S01]  /*0650*/  IMAD R9, R19, R3, R0 ;  /* 0x0000000313097224 */ /* 0x000fe200078e0200 */
[----:B------:R-:W-:-:S06]  /*0660*/  IADD3 R7, PT, PT, R16, R19, RZ ;  /* 0x0000001310077210 */ /* 0x000fcc0007ffe0ff */
[----:B------:R-:W1:Y:S01]  /*0670*/  LDC.64 R4, c[0x0][0x380] ;  /* 0x0000e000ff047b82 */ /* 0x000e620000000a00 */
[----:B0-----:R-:W-:-:S04]  /*0680*/  IMAD.WIDE R10, R9, 0x4, R10 ;  /* 0x00000004090a7825 */ /* 0x001fc800078e020a */
[----:B------:R-:W-:Y:S02]  /*0690*/  IMAD.WIDE R12, R3, 0x4, R10 ;  /* 0x00000004030c7825 */ /* 0x000fe400078e020a */
[----:B------:R-:W2:Y:S02]  /*06a0*/  LDG.E R10, desc[UR6][R10.64] ;  /* 0x000000060a0a7981 */ /* 0x000ea4000c1e1900 */
[----:B-1----:R-:W-:-:S04]  /*06b0*/  IMAD.WIDE R4, R7, 0x4, R4 ;  /* 0x0000000407047825 */ /* 0x002fc800078e0204 */
[C---:B------:R-:W-:Y:S01]  /*06c0*/  IMAD.WIDE R6, R3.reuse, 0x4, R12 ;  /* 0x0000000403067825 */ /* 0x040fe200078e020c */
[----:B------:R-:W2:Y:S04]  /*06d0*/  LDG.E R14, desc[UR6][R4.64] ;  /* 0x00000006040e7981 */ /* 0x000ea8000c1e1900 */
[----:B------:R-:W3:Y:S01]  /*06e0*/  LDG.E R12, desc[UR6][R12.64] ;  /* 0x000000060c0c7981 */ /* 0x000ee2000c1e1900 */
[----:B------:R-:W-:-:S03]  /*06f0*/  IMAD.WIDE R8, R3, 0x4, R6 ;  /* 0x0000000403087825 */ /* 0x000fc600078e0206 */
[----:B------:R-:W3:Y:S04]  /*0700*/  LDG.E R21, desc[UR6][R4.64+0x4] ;  /* 0x0000040604157981 */ /* 0x000ee8000c1e1900 */
[----:B------:R-:W4:Y:S04]  /*0710*/  LDG.E R18, desc[UR6][R6.64] ;  /* 0x0000000606127981 */ /* 0x000f28000c1e1900 */
[----:B------:R-:W4:Y:S04]  /*0720*/  LDG.E R23, desc[UR6][R4.64+0x8] ;  /* 0x0000080604177981 */ /* 0x000f28000c1e1900 */
[----:B------:R-:W5:Y:S04]  /*0730*/  LDG.E R25, desc[UR6][R4.64+0xc] ;  /* 0x00000c0604197981 */ /* 0x000f68000c1e1900 */
[----:B------:R-:W5:Y:S01]  /*0740*/  LDG.E R8, desc[UR6][R8.64] ;  /* 0x0000000608087981 */ /* 0x000f62000c1e1900 */
[----:B------:R-:W-:Y:S01]  /*0750*/  IADD3 R19, PT, PT, R19, 0x4, RZ ;  /* 0x0000000413137810 */ /* 0x000fe20007ffe0ff */
[----:B--2---:R-:W-:-:S04]  /*0760*/  FFMA R14, R14, R10, R27 ;  /* 0x0000000a0e0e7223 */ /* 0x004fc8000000001b */
[----:B---3--:R-:W-:-:S04]  /*0770*/  FFMA R14, R21, R12, R14 ;  /* 0x0000000c150e7223 */ /* 0x008fc8000000000e */
[----:B----4-:R-:W-:-:S04]  /*0780*/  FFMA R14, R23, R18, R14 ;  /* 0x00000012170e7223 */ /* 0x010fc8000000000e */
[----:B-----5:R-:W-:-:S07]  /*0790*/  FFMA R27, R25, R8, R14 ;  /* 0x00000008191b7223 */ /* 0x020fce000000000e */
.L_x_3:
[----:B------:R-:W-:Y:S05]  /*07a0*/  @!P1 BRA `(.L_x_0) ;  /* 0x0000000000689947 */ /* 0x000fea0003800000 */
[----:B------:R-:W0:Y:S01]  /*07b0*/  LDC.64 R10, c[0x0][0x388] ;  /* 0x0000e200ff0a7b82 */ /* 0x000e220000000a00 */
[----:B------:R-:W-:Y:S02]  /*07c0*/  ISETP.NE.AND P0, PT, R15, 0x1, PT ;  /* 0x000000010f00780c */ /* 0x000fe40003f05270 */
[----:B------:R-:W-:-:S04]  /*07d0*/  LOP3.LUT R2, R2, 0x1, RZ, 0xc0, !PT ;  /* 0x0000000102027812 */ /* 0x000fc800078ec0ff */
[----:B------:R-:W-:Y:S01]  /*07e0*/  ISETP.NE.U32.AND P1, PT, R2, 0x1, PT ;  /* 0x000000010200780c */ /* 0x000fe20003f25070 */
[----:B------:R-:W1:Y:S06]  /*07f0*/  LDC.64 R8, c[0x0][0x380] ;  /* 0x0000e000ff087b82 */ /* 0x000e6c0000000a00 */
[C---:B------:R-:W-:Y:S01]  /*0800*/  @P0 IMAD R15, R19.reuse, R3, R0 ;  /* 0x00000003130f0224 */ /* 0x040fe200078e0200 */
[----:B------:R-:W-:Y:S01]  /*0810*/  @P0 IADD3 R13, PT, PT, R16, R19, RZ ;  /* 0x00000013100d0210 */ /* 0x000fe20007ffe0ff */
[----:B------:R-:W2:Y:S01]  /*0820*/  LDC.64 R6, c[0x0][0x380] ;  /* 0x0000e000ff067b82 */ /* 0x000ea20000000a00 */
[----:B------:R-:W-:-:S07]  /*0830*/  @P0 IADD3 R19, PT, PT, R19, 0x2, RZ ;  /* 0x0000000213130810 */ /* 0x000fce0007ffe0ff */
[----:B------:R-:W3:Y:S01]  /*0840*/  LDC.64 R4, c[0x0][0x388] ;  /* 0x0000e200ff047b82 */ /* 0x000ee20000000a00 */
[----:B0-----:R-:W-:Y:S01]  /*0850*/  @P0 IMAD.WIDE R10, R15, 0x4, R10 ;  /* 0x000000040f0a0825 */ /* 0x001fe200078e020a */
[----:B------:R-:W-:-:S03]  /*0860*/  @!P1 IADD3 R15, PT, PT, R16, R19, RZ ;  /* 0x00000013100f9210 */ /* 0x000fc60007ffe0ff */
[----:B------:R-:W-:Y:S01]  /*0870*/  @!P1 IMAD R19, R19, R3, R0 ;  /* 0x0000000313139224 */ /* 0x000fe200078e0200 */
[----:B------:R-:W4:Y:S01]  /*0880*/  @P0 LDG.E R14, desc[UR6][R10.64] ;  /* 0x000000060a0e0981 */ /* 0x000f22000c1e1900 */
[----:B-1----:R-:W-:-:S04]  /*0890*/  @P0 IMAD.WIDE R8, R13, 0x4, R8 ;  /* 0x000000040d080825 */ /* 0x002fc800078e0208 */
[----:B------:R-:W-:Y:S01]  /*08a0*/  @P0 IMAD.WIDE R12, R3, 0x4, R10 ;  /* 0x00000004030c0825 */ /* 0x000fe200078e020a */
[----:B------:R-:W4:Y:S03]  /*08b0*/  @P0 LDG.E R2, desc[UR6][R8.64] ;  /* 0x0000000608020981 */ /* 0x000f26000c1e1900 */
[----:B--2---:R-:W-:Y:S01]  /*08c0*/  @!P1 IMAD.WIDE R6, R15, 0x4, R6 ;  /* 0x000000040f069825 */ /* 0x004fe200078e0206 */
[----:B------:R-:W2:Y:S04]  /*08d0*/  @P0 LDG.E R21, desc[UR6][R8.64+0x4] ;  /* 0x0000040608150981 */ /* 0x000ea8000c1e1900 */
[----:B------:R-:W2:Y:S01]  /*08e0*/  @P0 LDG.E R12, desc[UR6][R12.64] ;  /* 0x000000060c0c0981 */ /* 0x000ea2000c1e1900 */
[----:B---3--:R-:W-:-:S03]  /*08f0*/  @!P1 IMAD.WIDE R4, R19, 0x4, R4 ;  /* 0x0000000413049825 */ /* 0x008fc600078e0204 */
[----:B------:R-:W3:Y:S04]  /*0900*/  @!P1 LDG.E R6, desc[UR6][R6.64] ;  /* 0x0000000606069981 */ /* 0x000ee8000c1e1900 */
[----:B------:R-:W3:Y:S01]  /*0910*/  @!P1 LDG.E R4, desc[UR6][R4.64] ;  /* 0x0000000604049981 */ /* 0x000ee2000c1e1900 */
[----:B----4-:R-:W-:-:S04]  /*0920*/  @P0 FFMA R2, R2, R14, R27 ;  /* 0x0000000e02020223 */ /* 0x010fc8000000001b */
[----:B--2---:R-:W-:-:S04]  /*0930*/  @P0 FFMA R27, R21, R12, R2 ;  /* 0x0000000c151b0223 */ /* 0x004fc80000000002 */
[----:B---3--:R-:W-:-:S07]  /*0940*/  @!P1 FFMA R27, R6, R4, R27 ;  /* 0x00000004061b9223 */ /* 0x008fce000000001b */
.L_x_0:
[----:B------:R-:W0:Y:S01]  /*0950*/  LDC.64 R4, c[0x0][0x390] ;  /* 0x0000e400ff047b82 */ /* 0x000e220000000a00 */
[----:B------:R-:W-:-:S04]  /*0960*/  IMAD R3, R17, R3, R0 ;  /* 0x0000000311037224 */ /* 0x000fc800078e0200 */
[----:B0-----:R-:W-:-:S05]  /*0970*/  IMAD.WIDE R2, R3, 0x4, R4 ;  /* 0x0000000403027825 */ /* 0x001fca00078e0204 */
[----:B------:R-:W-:Y:S01]  /*0980*/  STG.E desc[UR6][R2.64], R27 ;  /* 0x0000001b02007986 */ /* 0x000fe2000c101906 */
[----:B------:R-:W-:Y:S05]  /*0990*/  EXIT ;  /* 0x000000000000794d */ /* 0x000fea0003800000 */
.L_x_4:
[----:B------:R-:W-:-:S00]  /*09a0*/  BRA `(.L_x_4) ;  /* 0xfffffffc00fc7947 */ /* 0x000fc0000383ffff */
[----:B------:R-:W-:-:S00]  /*09b0*/  NOP ;  /* 0x0000000000007918 */ /* 0x000fc00000000000 */
        /* <DEDUP_REMOVED lines=12> */
.L_x_5:


//--------------------- .nv.shared.reserved.0     --------------------------
	.section	.nv.shared.reserved.0,"aw",@nobits
	.weak		__nv_reservedSMEM_offset_0_alias
	.size		__nv_reservedSMEM_offset_0_alias, 0, 64
	.other		__nv_reservedSMEM_offset_0_alias,@"STO_CUDA_RESERVED_SHARED STV_DEFAULT"
__nv_reservedSMEM_offset_0_alias:
	.zero		0
	.zero		64


//--------------------- .nv.constant0._Z7matmultPfS_S_ii --------------------------
	.section	.nv.constant0._Z7matmultPfS_S_ii,"a",@progbits
	.sectionflags	@""
	.align	4
.nv.constant0._Z7matmultPfS_S_ii:
	.zero		928


//--------------------- SYMBOLS --------------------------

	.type		.nv.reservedSmem.offset0,@object
	.size		.nv.reservedSmem.offset0,0x4
